//
// Generated by NVIDIA NVVM Compiler
//
// Compiler Build ID: CL-36424714
// Cuda compilation tools, release 13.0, V13.0.88
// Based on NVVM 20.0.0
//

.version 9.0
.target sm_100
.address_size 64

	// .globl	_Z12incrementGPUPiii

.visible .entry _Z12incrementGPUPiii(
	.param .u64 .ptr .align 1 _Z12incrementGPUPiii_param_0,
	.param .u32 _Z12incrementGPUPiii_param_1,
	.param .u32 _Z12incrementGPUPiii_param_2
)
{
	.reg .pred 	%p<2>;
	.reg .b32 	%r<6>;
	.reg .b64 	%rd<5>;

	ld.param.u64 	%rd1, [_Z12incrementGPUPiii_param_0];
	ld.param.u32 	%r2, [_Z12incrementGPUPiii_param_1];
	ld.param.u32 	%r3, [_Z12incrementGPUPiii_param_2];
	mov.u32 	%r1, %tid.x;
	setp.ge.s32 	%p1, %r1, %r3;
	@%p1 bra 	$L__BB0_2;
	cvta.to.global.u64 	%rd2, %rd1;
	mul.wide.u32 	%rd3, %r1, 4;
	add.s64 	%rd4, %rd2, %rd3;
	ld.global.u32 	%r4, [%rd4];
	add.s32 	%r5, %r4, %r2;
	st.global.u32 	[%rd4], %r5;
$L__BB0_2:
	ret;

}


// ===== COMPILED SASS (sm_100) =====

	.target	sm_100

	.elftype	@"ET_EXEC"


//--------------------- .note.nv.tkinfo           --------------------------
	.section	.note.nv.tkinfo,"",@"SHT_NOTE"
	.sectionflags	@"SHF_NOTE_NV_TKINFO"
	.tkinfo
        /*0018*/ 	.word	0x00000002
        /*0030*/ 	.string	""
        /*0030*/ 	.string	"ptxas"
        /*0030*/ 	.string	"Cuda compilation tools, release 13.0, V13.0.88"
        /*0030*/ 	.string	"Build cuda_13.0.r13.0/compiler.36424714_0"
        /*0030*/ 	.string	"-arch sm_100 -m 64 "



//--------------------- .note.nv.cuinfo           --------------------------
	.section	.note.nv.cuinfo,"",@"SHT_NOTE"
	.sectionflags	@"SHF_NOTE_NV_CUINFO"
        /*0018*/ 	.short	0x0002
        /*001a*/ 	.short	0x0064
        /*001c*/ 	.short	0x0082
	.zero		2


//--------------------- .nv.info                  --------------------------
	.section	.nv.info,"",@"SHT_CUDA_INFO"
	.align	4


	//----- nvinfo : EIATTR_REGCOUNT
	.align		4
        /*0000*/ 	.byte	0x04, 0x2f
        /*0002*/ 	.short	(.L_1 - .L_0)
	.align		4
.L_0:
        /*0004*/ 	.word	index@(_Z12incrementGPUPiii)
        /*0008*/ 	.word	0x00000008


	//----- nvinfo : EIATTR_FRAME_SIZE
	.align		4
.L_1:
        /*000c*/ 	.byte	0x04, 0x11
        /*000e*/ 	.short	(.L_3 - .L_2)
	.align		4
.L_2:
        /*0010*/ 	.word	index@(_Z12incrementGPUPiii)
        /*0014*/ 	.word	0x00000000


	//----- nvinfo : EIATTR_MIN_STACK_SIZE
	.align		4
.L_3:
        /*0018*/ 	.byte	0x04, 0x12
        /*001a*/ 	.short	(.L_5 - .L_4)
	.align		4
.L_4:
        /*001c*/ 	.word	index@(_Z12incrementGPUPiii)
        /*0020*/ 	.word	0x00000000
.L_5:


//--------------------- .nv.compat                --------------------------
	.section	.nv.compat,"",@"SHT_CUDA_COMPAT_INFO"
	.align	4
        /*0000*/ 	.byte	0x02, 0x09, 0x00, 0x00, 0x02, 0x02, 0x01, 0x00, 0x02, 0x05, 0x05, 0x00, 0x03, 0x07, 0x01, 0x01
        /*0010*/ 	.byte	0x02, 0x03, 0x00, 0x00, 0x02, 0x06, 0x01, 0x00, 0x04, 0x0b, 0x08, 0x00, 0x09, 0x00, 0x00, 0x00
        /*0020*/ 	.byte	0x00, 0x00, 0x00, 0x00


//--------------------- .nv.info._Z12incrementGPUPiii --------------------------
	.section	.nv.info._Z12incrementGPUPiii,"",@"SHT_CUDA_INFO"
	.sectionflags	@""
	.align	4


	//----- nvinfo : EIATTR_CUDA_API_VERSION
	.align		4
        /*0000*/ 	.byte	0x04, 0x37
        /*0002*/ 	.short	(.L_7 - .L_6)
.L_6:
        /*0004*/ 	.word	0x00000082


	//----- nvinfo : EIATTR_KPARAM_INFO
	.align		4
.L_7:
        /*0008*/ 	.byte	0x04, 0x17
        /*000a*/ 	.short	(.L_9 - .L_8)
.L_8:
        /*000c*/ 	.word	0x00000000
        /*0010*/ 	.short	0x0002
        /*0012*/ 	.short	0x000c
        /*0014*/ 	.byte	0x00, 0xf0, 0x11, 0x00


	//----- nvinfo : EIATTR_KPARAM_INFO
	.align		4
.L_9:
        /*0018*/ 	.byte	0x04, 0x17
        /*001a*/ 	.short	(.L_11 - .L_10)
.L_10:
        /*001c*/ 	.word	0x00000000
        /*0020*/ 	.short	0x0001
        /*0022*/ 	.short	0x0008
        /*0024*/ 	.byte	0x00, 0xf0, 0x11, 0x00


	//----- nvinfo : EIATTR_KPARAM_INFO
	.align		4
.L_11:
        /*0028*/ 	.byte	0x04, 0x17
        /*002a*/ 	.short	(.L_13 - .L_12)
.L_12:
        /*002c*/ 	.word	0x00000000
        /*0030*/ 	.short	0x0000
        /*0032*/ 	.short	0x0000
        /*0034*/ 	.byte	0x00, 0xf5, 0x21, 0x00


	//----- nvinfo : EIATTR_SPARSE_MMA_MASK
	.align		4
.L_13:
        /*0038*/ 	.byte	0x03, 0x50
        /*003a*/ 	.short	0x0000


	//----- nvinfo : EIATTR_MAXREG_COUNT
	.align		4
        /*003c*/ 	.byte	0x03, 0x1b
        /*003e*/ 	.short	0x00ff


	//----- nvinfo : EIATTR_MERCURY_ISA_VERSION
	.align		4
        /*0040*/ 	.byte	0x03, 0x5f
        /*0042*/ 	.short	0x0101


	//----- nvinfo : EIATTR_VRC_CTA_INIT_COUNT
	.align		4
        /*0044*/ 	.byte	0x02, 0x4a
	.zero		1
	.zero		1


	//----- nvinfo : EIATTR_EXIT_INSTR_OFFSETS
	.align		4
        /*0048*/ 	.byte	0x04, 0x1c
        /*004a*/ 	.short	(.L_15 - .L_14)


	//   ....[0]....
.L_14:
        /*004c*/ 	.word	0x00000040


	//   ....[1]....
        /*0050*/ 	.word	0x000000c0


	//----- nvinfo : EIATTR_CBANK_PARAM_SIZE
	.align		4
.L_15:
        /*0054*/ 	.byte	0x03, 0x19
        /*0056*/ 	.short	0x0010


	//----- nvinfo : EIATTR_PARAM_CBANK
	.align		4
        /*0058*/ 	.byte	0x04, 0x0a
        /*005a*/ 	.short	(.L_17 - .L_16)
	.align		4
.L_16:
        /*005c*/ 	.word	index@(.nv.constant0._Z12incrementGPUPiii)
        /*0060*/ 	.short	0x0380
        /*0062*/ 	.short	0x0010


	//----- nvinfo : EIATTR_SW_WAR
	.align		4
.L_17:
        /*0064*/ 	.byte	0x04, 0x36
        /*0066*/ 	.short	(.L_19 - .L_18)
.L_18:
        /*0068*/ 	.word	0x00000008
.L_19:


//--------------------- .nv.callgraph             --------------------------
	.section	.nv.callgraph,"",@"SHT_CUDA_CALLGRAPH"
	.align	4
	.sectionentsize	8
	.align		4
        /*0000*/ 	.word	0x00000000
	.align		4
        /*0004*/ 	.word	0xffffffff
	.align		4
        /*0008*/ 	.word	0x00000000
	.align		4
        /*000c*/ 	.word	0xfffffffe
	.align		4
        /*0010*/ 	.word	0x00000000
	.align		4
        /*0014*/ 	.word	0xfffffffd
	.align		4
        /*0018*/ 	.word	0x00000000
	.align		4
        /*001c*/ 	.word	0xfffffffc


//--------------------- .text._Z12incrementGPUPiii --------------------------
	.section	.text._Z12incrementGPUPiii,"ax",@progbits
	.align	128
        .global         _Z12incrementGPUPiii
        .type           _Z12incrementGPUPiii,@function
        .size           _Z12incrementGPUPiii,(.L_x_1 - _Z12incrementGPUPiii)
        .other          _Z12incrementGPUPiii,@"STO_CUDA_ENTRY STV_DEFAULT"
_Z12incrementGPUPiii:
.text._Z12incrementGPUPiii:
[----:B------:R-:W-:Y:S01]  /*0000*/  LDC R1, c[0x0][0x37c] ;  /* 0x0000df00ff017b82 */ /* 0x000fe20000000800 */
[----:B------:R-:W0:Y:S01]  /*0010*/  S2R R5, SR_TID.X ;  /* 0x0000000000057919 */ /* 0x000e220000002100 */
[----:B------:R-:W0:Y:S02]  /*0020*/  LDCU UR4, c[0x0][0x38c] ;  /* 0x00007180ff0477ac */ /* 0x000e240008000800 */
[----:B0-----:R-:W-:-:S13]  /*0030*/  ISETP.GE.AND P0, PT, R5, UR4, PT ;  /* 0x0000000405007c0c */ /* 0x001fda000bf06270 */
[----:B------:R-:W-:Y:S05]  /*0040*/  @P0 EXIT ;  /* 0x000000000000094d */ /* 0x000fea0003800000 */
[----:B------:R-:W0:Y:S01]  /*0050*/  LDC.64 R2, c[0x0][0x380] ;  /* 0x0000e000ff027b82 */ /* 0x000e220000000a00 */
[----:B------:R-:W1:Y:S01]  /*0060*/  LDCU.64 UR4, c[0x0][0x358] ;  /* 0x00006b00ff0477ac */ /* 0x000e620008000a00 */
[----:B------:R-:W2:Y:S01]  /*0070*/  LDCU UR6, c[0x0][0x388] ;  /* 0x00007100ff0677ac */ /* 0x000ea20008000800 */
[----:B0-----:R-:W-:-:S05]  /*0080*/  IMAD.WIDE.U32 R2, R5, 0x4, R2 ;  /* 0x0000000405027825 */ /* 0x001fca00078e0002 */
[----:B-1----:R-:W2:Y:S02]  /*0090*/  LDG.E R0, desc[UR4][R2.64] ;  /* 0x0000000402007981 */ /* 0x002ea4000c1e1900 */
[----:B--2---:R-:W-:-:S05]  /*00a0*/  IADD3 R5, PT, PT, R0, UR6, RZ ;  /* 0x0000000600057c10 */ /* 0x004fca000fffe0ff */
[----:B------:R-:W-:Y:S01]  /*00b0*/  STG.E desc[UR4][R2.64], R5 ;  /* 0x0000000502007986 */ /* 0x000fe2000c101904 */
[----:B------:R-:W-:Y:S05]  /*00c0*/  EXIT ;  /* 0x000000000000794d */ /* 0x000fea0003800000 */
.L_x_0:
[----:B------:R-:W-:-:S00]  /*00d0*/  BRA `(.L_x_0) ;  /* 0xfffffffc00fc7947 */ /* 0x000fc0000383ffff */
[----:B------:R-:W-:-:S00]  /*00e0*/  NOP ;  /* 0x0000000000007918 */ /* 0x000fc00000000000 */
        /* <DEDUP_REMOVED lines=9> */
.L_x_1:


//--------------------- .nv.shared.reserved.0     --------------------------
	.section	.nv.shared.reserved.0,"aw",@nobits
	.weak		__nv_reservedSMEM_offset_0_alias
	.size		__nv_reservedSMEM_offset_0_alias, 0, 64
	.other		__nv_reservedSMEM_offset_0_alias,@"STO_CUDA_RESERVED_SHARED STV_DEFAULT"
__nv_reservedSMEM_offset_0_alias:
	.zero		0
	.zero		64


//--------------------- .nv.constant0._Z12incrementGPUPiii --------------------------
	.section	.nv.constant0._Z12incrementGPUPiii,"a",@progbits
	.sectionflags	@""
	.align	4
.nv.constant0._Z12incrementGPUPiii:
	.zero		912


//--------------------- SYMBOLS --------------------------

	.type		.nv.reservedSmem.offset0,@object
	.size		.nv.reservedSmem.offset0,0x4
